//
// Generated by NVIDIA NVVM Compiler
//
// Compiler Build ID: CL-36424714
// Cuda compilation tools, release 13.0, V13.0.88
// Based on NVVM 20.0.0
//

.version 9.0
.target sm_100
.address_size 64

	// .globl	_Z7mat_mulPiS_S_iii

.visible .entry _Z7mat_mulPiS_S_iii(
	.param .u64 .ptr .align 1 _Z7mat_mulPiS_S_iii_param_0,
	.param .u64 .ptr .align 1 _Z7mat_mulPiS_S_iii_param_1,
	.param .u64 .ptr .align 1 _Z7mat_mulPiS_S_iii_param_2,
	.param .u32 _Z7mat_mulPiS_S_iii_param_3,
	.param .u32 _Z7mat_mulPiS_S_iii_param_4,
	.param .u32 _Z7mat_mulPiS_S_iii_param_5
)
{
	.reg .pred 	%p<11>;
	.reg .b32 	%r<108>;
	.reg .b64 	%rd<53>;

	ld.param.u64 	%rd7, [_Z7mat_mulPiS_S_iii_param_0];
	ld.param.u64 	%rd8, [_Z7mat_mulPiS_S_iii_param_1];
	ld.param.u64 	%rd6, [_Z7mat_mulPiS_S_iii_param_2];
	ld.param.u32 	%r33, [_Z7mat_mulPiS_S_iii_param_3];
	ld.param.u32 	%r31, [_Z7mat_mulPiS_S_iii_param_4];
	ld.param.u32 	%r32, [_Z7mat_mulPiS_S_iii_param_5];
	cvta.to.global.u64 	%rd1, %rd8;
	cvta.to.global.u64 	%rd2, %rd7;
	mov.u32 	%r34, %ctaid.x;
	mov.u32 	%r35, %ntid.x;
	mov.u32 	%r36, %tid.x;
	mad.lo.s32 	%r1, %r34, %r35, %r36;
	mov.u32 	%r37, %ctaid.y;
	mov.u32 	%r38, %ntid.y;
	mov.u32 	%r39, %tid.y;
	mad.lo.s32 	%r2, %r37, %r38, %r39;
	mad.lo.s32 	%r3, %r31, %r2, %r1;
	mul.lo.s32 	%r40, %r31, %r33;
	setp.ge.s32 	%p1, %r3, %r40;
	@%p1 bra 	$L__BB0_14;
	setp.lt.s32 	%p2, %r32, 1;
	mov.b32 	%r107, 0;
	@%p2 bra 	$L__BB0_13;
	mul.lo.s32 	%r4, %r32, %r2;
	and.b32  	%r5, %r32, 7;
	setp.lt.u32 	%p3, %r32, 8;
	mov.b32 	%r102, 0;
	mov.u32 	%r107, %r102;
	@%p3 bra 	$L__BB0_5;
	and.b32  	%r102, %r32, 2147483640;
	neg.s32 	%r96, %r102;
	shl.b32 	%r8, %r31, 3;
	mul.wide.u32 	%rd9, %r4, 4;
	add.s64 	%rd10, %rd9, %rd2;
	add.s64 	%rd52, %rd10, 16;
	mov.b32 	%r107, 0;
	mul.wide.s32 	%rd13, %r31, 4;
	mov.u32 	%r95, %r1;
$L__BB0_4:
	.pragma "nounroll";
	ld.global.u32 	%r45, [%rd52+-16];
	mul.wide.s32 	%rd11, %r95, 4;
	add.s64 	%rd12, %rd1, %rd11;
	ld.global.u32 	%r46, [%rd12];
	mad.lo.s32 	%r47, %r46, %r45, %r107;
	ld.global.u32 	%r48, [%rd52+-12];
	add.s64 	%rd14, %rd12, %rd13;
	ld.global.u32 	%r49, [%rd14];
	mad.lo.s32 	%r50, %r49, %r48, %r47;
	ld.global.u32 	%r51, [%rd52+-8];
	add.s64 	%rd15, %rd14, %rd13;
	ld.global.u32 	%r52, [%rd15];
	mad.lo.s32 	%r53, %r52, %r51, %r50;
	ld.global.u32 	%r54, [%rd52+-4];
	add.s64 	%rd16, %rd15, %rd13;
	ld.global.u32 	%r55, [%rd16];
	mad.lo.s32 	%r56, %r55, %r54, %r53;
	ld.global.u32 	%r57, [%rd52];
	add.s64 	%rd17, %rd16, %rd13;
	ld.global.u32 	%r58, [%rd17];
	mad.lo.s32 	%r59, %r58, %r57, %r56;
	ld.global.u32 	%r60, [%rd52+4];
	add.s64 	%rd18, %rd17, %rd13;
	ld.global.u32 	%r61, [%rd18];
	mad.lo.s32 	%r62, %r61, %r60, %r59;
	ld.global.u32 	%r63, [%rd52+8];
	add.s64 	%rd19, %rd18, %rd13;
	ld.global.u32 	%r64, [%rd19];
	mad.lo.s32 	%r65, %r64, %r63, %r62;
	ld.global.u32 	%r66, [%rd52+12];
	add.s64 	%rd20, %rd19, %rd13;
	ld.global.u32 	%r67, [%rd20];
	mad.lo.s32 	%r107, %r67, %r66, %r65;
	add.s32 	%r96, %r96, 8;
	add.s32 	%r95, %r95, %r8;
	add.s64 	%rd52, %rd52, 32;
	setp.ne.s32 	%p4, %r96, 0;
	@%p4 bra 	$L__BB0_4;
$L__BB0_5:
	setp.eq.s32 	%p5, %r5, 0;
	@%p5 bra 	$L__BB0_13;
	and.b32  	%r18, %r32, 3;
	setp.lt.u32 	%p6, %r5, 4;
	@%p6 bra 	$L__BB0_8;
	add.s32 	%r69, %r102, %r4;
	mul.wide.u32 	%rd21, %r69, 4;
	add.s64 	%rd22, %rd2, %rd21;
	ld.global.u32 	%r70, [%rd22];
	mad.lo.s32 	%r71, %r102, %r31, %r1;
	mul.wide.s32 	%rd23, %r71, 4;
	add.s64 	%rd24, %rd1, %rd23;
	ld.global.u32 	%r72, [%rd24];
	mad.lo.s32 	%r73, %r72, %r70, %r107;
	cvt.u64.u32 	%rd25, %r4;
	cvt.u64.u32 	%rd26, %r102;
	add.s64 	%rd27, %rd26, %rd25;
	shl.b64 	%rd28, %rd27, 2;
	add.s64 	%rd29, %rd2, %rd28;
	ld.global.u32 	%r74, [%rd29+4];
	mul.wide.s32 	%rd30, %r31, 4;
	add.s64 	%rd31, %rd24, %rd30;
	ld.global.u32 	%r75, [%rd31];
	mad.lo.s32 	%r76, %r75, %r74, %r73;
	ld.global.u32 	%r77, [%rd29+8];
	add.s64 	%rd32, %rd31, %rd30;
	ld.global.u32 	%r78, [%rd32];
	mad.lo.s32 	%r79, %r78, %r77, %r76;
	ld.global.u32 	%r80, [%rd29+12];
	add.s64 	%rd33, %rd32, %rd30;
	ld.global.u32 	%r81, [%rd33];
	mad.lo.s32 	%r107, %r81, %r80, %r79;
	add.s32 	%r102, %r102, 4;
$L__BB0_8:
	setp.eq.s32 	%p7, %r18, 0;
	@%p7 bra 	$L__BB0_13;
	setp.eq.s32 	%p8, %r18, 1;
	@%p8 bra 	$L__BB0_11;
	add.s32 	%r83, %r102, %r4;
	mul.wide.u32 	%rd34, %r83, 4;
	add.s64 	%rd35, %rd2, %rd34;
	ld.global.u32 	%r84, [%rd35];
	mad.lo.s32 	%r85, %r102, %r31, %r1;
	mul.wide.s32 	%rd36, %r85, 4;
	add.s64 	%rd37, %rd1, %rd36;
	ld.global.u32 	%r86, [%rd37];
	mad.lo.s32 	%r87, %r86, %r84, %r107;
	cvt.u64.u32 	%rd38, %r4;
	cvt.u64.u32 	%rd39, %r102;
	add.s64 	%rd40, %rd39, %rd38;
	shl.b64 	%rd41, %rd40, 2;
	add.s64 	%rd42, %rd2, %rd41;
	ld.global.u32 	%r88, [%rd42+4];
	mul.wide.s32 	%rd43, %r31, 4;
	add.s64 	%rd44, %rd37, %rd43;
	ld.global.u32 	%r89, [%rd44];
	mad.lo.s32 	%r107, %r89, %r88, %r87;
	add.s32 	%r102, %r102, 2;
$L__BB0_11:
	and.b32  	%r90, %r32, 1;
	setp.eq.b32 	%p9, %r90, 1;
	not.pred 	%p10, %p9;
	@%p10 bra 	$L__BB0_13;
	add.s32 	%r91, %r102, %r4;
	mul.wide.u32 	%rd45, %r91, 4;
	add.s64 	%rd46, %rd2, %rd45;
	ld.global.u32 	%r92, [%rd46];
	mad.lo.s32 	%r93, %r102, %r31, %r1;
	mul.wide.s32 	%rd47, %r93, 4;
	add.s64 	%rd48, %rd1, %rd47;
	ld.global.u32 	%r94, [%rd48];
	mad.lo.s32 	%r107, %r94, %r92, %r107;
$L__BB0_13:
	cvta.to.global.u64 	%rd49, %rd6;
	mul.wide.s32 	%rd50, %r3, 4;
	add.s64 	%rd51, %rd49, %rd50;
	st.global.u32 	[%rd51], %r107;
$L__BB0_14:
	ret;

}


// ===== COMPILED SASS (sm_100) =====

	.target	sm_100

	.elftype	@"ET_EXEC"


//--------------------- .note.nv.tkinfo           --------------------------
	.section	.note.nv.tkinfo,"",@"SHT_NOTE"
	.sectionflags	@"SHF_NOTE_NV_TKINFO"
	.tkinfo
        /*0018*/ 	.word	0x00000002
        /*0030*/ 	.string	""
        /*0030*/ 	.string	"ptxas"
        /*0030*/ 	.string	"Cuda compilation tools, release 13.0, V13.0.88"
        /*0030*/ 	.string	"Build cuda_13.0.r13.0/compiler.36424714_0"
        /*0030*/ 	.string	"-arch sm_100 -m 64 "



//--------------------- .note.nv.cuinfo           --------------------------
	.section	.note.nv.cuinfo,"",@"SHT_NOTE"
	.sectionflags	@"SHF_NOTE_NV_CUINFO"
        /*0018*/ 	.short	0x0002
        /*001a*/ 	.short	0x0064
        /*001c*/ 	.short	0x0082
	.zero		2


//--------------------- .nv.info                  --------------------------
	.section	.nv.info,"",@"SHT_CUDA_INFO"
	.align	4


	//----- nvinfo : EIATTR_REGCOUNT
	.align		4
        /*0000*/ 	.byte	0x04, 0x2f
        /*0002*/ 	.short	(.L_1 - .L_0)
	.align		4
.L_0:
        /*0004*/ 	.word	index@(_Z7mat_mulPiS_S_iii)
        /*0008*/ 	.word	0x00000020


	//----- nvinfo : EIATTR_FRAME_SIZE
	.align		4
.L_1:
        /*000c*/ 	.byte	0x04, 0x11
        /*000e*/ 	.short	(.L_3 - .L_2)
	.align		4
.L_2:
        /*0010*/ 	.word	index@(_Z7mat_mulPiS_S_iii)
        /*0014*/ 	.word	0x00000000


	//----- nvinfo : EIATTR_MIN_STACK_SIZE
	.align		4
.L_3:
        /*0018*/ 	.byte	0x04, 0x12
        /*001a*/ 	.short	(.L_5 - .L_4)
	.align		4
.L_4:
        /*001c*/ 	.word	index@(_Z7mat_mulPiS_S_iii)
        /*0020*/ 	.word	0x00000000
.L_5:


//--------------------- .nv.compat                --------------------------
	.section	.nv.compat,"",@"SHT_CUDA_COMPAT_INFO"
	.align	4
        /*0000*/ 	.byte	0x02, 0x09, 0x00, 0x00, 0x02, 0x02, 0x01, 0x00, 0x02, 0x05, 0x05, 0x00, 0x03, 0x07, 0x01, 0x01
        /*0010*/ 	.byte	0x02, 0x03, 0x00, 0x00, 0x02, 0x06, 0x01, 0x00, 0x04, 0x0b, 0x08, 0x00, 0x09, 0x00, 0x00, 0x00
        /*0020*/ 	.byte	0x00, 0x00, 0x00, 0x00


//--------------------- .nv.info._Z7mat_mulPiS_S_iii --------------------------
	.section	.nv.info._Z7mat_mulPiS_S_iii,"",@"SHT_CUDA_INFO"
	.sectionflags	@""
	.align	4


	//----- nvinfo : EIATTR_CUDA_API_VERSION
	.align		4
        /*0000*/ 	.byte	0x04, 0x37
        /*0002*/ 	.short	(.L_7 - .L_6)
.L_6:
        /*0004*/ 	.word	0x00000082


	//----- nvinfo : EIATTR_KPARAM_INFO
	.align		4
.L_7:
        /*0008*/ 	.byte	0x04, 0x17
        /*000a*/ 	.short	(.L_9 - .L_8)
.L_8:
        /*000c*/ 	.word	0x00000000
        /*0010*/ 	.short	0x0005
        /*0012*/ 	.short	0x0020
        /*0014*/ 	.byte	0x00, 0xf0, 0x11, 0x00


	//----- nvinfo : EIATTR_KPARAM_INFO
	.align		4
.L_9:
        /*0018*/ 	.byte	0x04, 0x17
        /*001a*/ 	.short	(.L_11 - .L_10)
.L_10:
        /*001c*/ 	.word	0x00000000
        /*0020*/ 	.short	0x0004
        /*0022*/ 	.short	0x001c
        /*0024*/ 	.byte	0x00, 0xf0, 0x11, 0x00


	//----- nvinfo : EIATTR_KPARAM_INFO
	.align		4
.L_11:
        /*0028*/ 	.byte	0x04, 0x17
        /*002a*/ 	.short	(.L_13 - .L_12)
.L_12:
        /*002c*/ 	.word	0x00000000
        /*0030*/ 	.short	0x0003
        /*0032*/ 	.short	0x0018
        /*0034*/ 	.byte	0x00, 0xf0, 0x11, 0x00


	//----- nvinfo : EIATTR_KPARAM_INFO
	.align		4
.L_13:
        /*0038*/ 	.byte	0x04, 0x17
        /*003a*/ 	.short	(.L_15 - .L_14)
.L_14:
        /*003c*/ 	.word	0x00000000
        /*0040*/ 	.short	0x0002
        /*0042*/ 	.short	0x0010
        /*0044*/ 	.byte	0x00, 0xf5, 0x21, 0x00


	//----- nvinfo : EIATTR_KPARAM_INFO
	.align		4
.L_15:
        /*0048*/ 	.byte	0x04, 0x17
        /*004a*/ 	.short	(.L_17 - .L_16)
.L_16:
        /*004c*/ 	.word	0x00000000
        /*0050*/ 	.short	0x0001
        /*0052*/ 	.short	0x0008
        /*0054*/ 	.byte	0x00, 0xf5, 0x21, 0x00


	//----- nvinfo : EIATTR_KPARAM_INFO
	.align		4
.L_17:
        /*0058*/ 	.byte	0x04, 0x17
        /*005a*/ 	.short	(.L_19 - .L_18)
.L_18:
        /*005c*/ 	.word	0x00000000
        /*0060*/ 	.short	0x0000
        /*0062*/ 	.short	0x0000
        /*0064*/ 	.byte	0x00, 0xf5, 0x21, 0x00


	//----- nvinfo : EIATTR_SPARSE_MMA_MASK
	.align		4
.L_19:
        /*0068*/ 	.byte	0x03, 0x50
        /*006a*/ 	.short	0x0000


	//----- nvinfo : EIATTR_MAXREG_COUNT
	.align		4
        /*006c*/ 	.byte	0x03, 0x1b
        /*006e*/ 	.short	0x00ff


	//----- nvinfo : EIATTR_MERCURY_ISA_VERSION
	.align		4
        /*0070*/ 	.byte	0x03, 0x5f
        /*0072*/ 	.short	0x0101


	//----- nvinfo : EIATTR_VRC_CTA_INIT_COUNT
	.align		4
        /*0074*/ 	.byte	0x02, 0x4a
	.zero		1
	.zero		1


	//----- nvinfo : EIATTR_EXIT_INSTR_OFFSETS
	.align		4
        /*0078*/ 	.byte	0x04, 0x1c
        /*007a*/ 	.short	(.L_21 - .L_20)


	//   ....[0]....
.L_20:
        /*007c*/ 	.word	0x000000d0


	//   ....[1]....
        /*0080*/ 	.word	0x000008d0


	//----- nvinfo : EIATTR_CBANK_PARAM_SIZE
	.align		4
.L_21:
        /*0084*/ 	.byte	0x03, 0x19
        /*0086*/ 	.short	0x0024


	//----- nvinfo : EIATTR_PARAM_CBANK
	.align		4
        /*0088*/ 	.byte	0x04, 0x0a
        /*008a*/ 	.short	(.L_23 - .L_22)
	.align		4
.L_22:
        /*008c*/ 	.word	index@(.nv.constant0._Z7mat_mulPiS_S_iii)
        /*0090*/ 	.short	0x0380
        /*0092*/ 	.short	0x0024


	//----- nvinfo : EIATTR_SW_WAR
	.align		4
.L_23:
        /*0094*/ 	.byte	0x04, 0x36
        /*0096*/ 	.short	(.L_25 - .L_24)
.L_24:
        /*0098*/ 	.word	0x00000008
.L_25:


//--------------------- .nv.callgraph             --------------------------
	.section	.nv.callgraph,"",@"SHT_CUDA_CALLGRAPH"
	.align	4
	.sectionentsize	8
	.align		4
        /*0000*/ 	.word	0x00000000
	.align		4
        /*0004*/ 	.word	0xffffffff
	.align		4
        /*0008*/ 	.word	0x00000000
	.align		4
        /*000c*/ 	.word	0xfffffffe
	.align		4
        /*0010*/ 	.word	0x00000000
	.align		4
        /*0014*/ 	.word	0xfffffffd
	.align		4
        /*0018*/ 	.word	0x00000000
	.align		4
        /*001c*/ 	.word	0xfffffffc


//--------------------- .text._Z7mat_mulPiS_S_iii --------------------------
	.section	.text._Z7mat_mulPiS_S_iii,"ax",@progbits
	.align	128
        .global         _Z7mat_mulPiS_S_iii
        .type           _Z7mat_mulPiS_S_iii,@function
        .size           _Z7mat_mulPiS_S_iii,(.L_x_5 - _Z7mat_mulPiS_S_iii)
        .other          _Z7mat_mulPiS_S_iii,@"STO_CUDA_ENTRY STV_DEFAULT"
_Z7mat_mulPiS_S_iii:
.text._Z7mat_mulPiS_S_iii:
[----:B------:R-:W-:Y:S01]  /*0000*/  LDC R1, c[0x0][0x37c] ;  /* 0x0000df00ff017b82 */ /* 0x000fe20000000800 */
[----:B------:R-:W0:Y:S07]  /*0010*/  S2R R5, SR_TID.X ;  /* 0x0000000000057919 */ /* 0x000e2e0000002100 */
[----:B------:R-:W0:Y:S01]  /*0020*/  LDC R0, c[0x0][0x360] ;  /* 0x0000d800ff007b82 */ /* 0x000e220000000800 */
[----:B------:R-:W1:Y:S07]  /*0030*/  S2R R4, SR_TID.Y ;  /* 0x0000000000047919 */ /* 0x000e6e0000002200 */
[----:B------:R-:W0:Y:S08]  /*0040*/  S2UR UR4, SR_CTAID.X ;  /* 0x00000000000479c3 */ /* 0x000e300000002500 */
[----:B------:R-:W1:Y:S08]  /*0050*/  S2UR UR5, SR_CTAID.Y ;  /* 0x00000000000579c3 */ /* 0x000e700000002600 */
[----:B------:R-:W1:Y:S08]  /*0060*/  LDC R19, c[0x0][0x364] ;  /* 0x0000d900ff137b82 */ /* 0x000e700000000800 */
[----:B------:R-:W2:Y:S01]  /*0070*/  LDC.64 R2, c[0x0][0x398] ;  /* 0x0000e600ff027b82 */ /* 0x000ea20000000a00 */
[----:B0-----:R-:W-:-:S02]  /*0080*/  IMAD R0, R0, UR4, R5 ;  /* 0x0000000400007c24 */ /* 0x001fc4000f8e0205 */
[----:B-1----:R-:W-:Y:S02]  /*0090*/  IMAD R19, R19, UR5, R4 ;  /* 0x0000000513137c24 */ /* 0x002fe4000f8e0204 */
[----:B--2---:R-:W-:Y:S02]  /*00a0*/  IMAD R5, R3, R2, RZ ;  /* 0x0000000203057224 */ /* 0x004fe400078e02ff */
[----:B------:R-:W-:-:S05]  /*00b0*/  IMAD R2, R19, R3, R0 ;  /* 0x0000000313027224 */ /* 0x000fca00078e0200 */
[----:B------:R-:W-:-:S13]  /*00c0*/  ISETP.GE.AND P0, PT, R2, R5, PT ;  /* 0x000000050200720c */ /* 0x000fda0003f06270 */
[----:B------:R-:W-:Y:S05]  /*00d0*/  @P0 EXIT ;  /* 0x000000000000094d */ /* 0x000fea0003800000 */
[----:B------:R-:W0:Y:S01]  /*00e0*/  LDC R18, c[0x0][0x3a0] ;  /* 0x0000e800ff127b82 */ /* 0x000e220000000800 */
[----:B------:R-:W1:Y:S01]  /*00f0*/  LDCU.64 UR4, c[0x0][0x358] ;  /* 0x00006b00ff0477ac */ /* 0x000e620008000a00 */
[----:B------:R-:W-:Y:S01]  /*0100*/  HFMA2 R24, -RZ, RZ, 0, 0 ;  /* 0x00000000ff187431 */ /* 0x000fe200000001ff */
[----:B0-----:R-:W-:-:S13]  /*0110*/  ISETP.GE.AND P0, PT, R18, 0x1, PT ;  /* 0x000000011200780c */ /* 0x001fda0003f06270 */
[----:B-1----:R-:W-:Y:S05]  /*0120*/  @!P0 BRA `(.L_x_0) ;  /* 0x0000000400dc8947 */ /* 0x002fea0003800000 */
[C---:B------:R-:W-:Y:S01]  /*0130*/  ISETP.GE.U32.AND P1, PT, R18.reuse, 0x8, PT ;  /* 0x000000081200780c */ /* 0x040fe20003f26070 */
[----:B------:R-:W-:Y:S01]  /*0140*/  IMAD R19, R19, R18, RZ ;  /* 0x0000001213137224 */ /* 0x000fe200078e02ff */
[----:B------:R-:W-:Y:S02]  /*0150*/  LOP3.LUT R27, R18, 0x7, RZ, 0xc0, !PT ;  /* 0x00000007121b7812 */ /* 0x000fe400078ec0ff */
[----:B------:R-:W-:Y:S02]  /*0160*/  MOV R22, RZ ;  /* 0x000000ff00167202 */ /* 0x000fe40000000f00 */
[----:B------:R-:W-:Y:S02]  /*0170*/  ISETP.NE.AND P0, PT, R27, RZ, PT ;  /* 0x000000ff1b00720c */ /* 0x000fe40003f05270 */
[----:B------:R-:W-:-:S05]  /*0180*/  MOV R24, RZ ;  /* 0x000000ff00187202 */ /* 0x000fca0000000f00 */
[----:B------:R-:W-:Y:S06]  /*0190*/  @!P1 BRA `(.L_x_1) ;  /* 0x0000000000c09947 */ /* 0x000fec0003800000 */
[----:B------:R-:W0:Y:S01]  /*01a0*/  LDC.64 R4, c[0x0][0x380] ;  /* 0x0000e000ff047b82 */ /* 0x000e220000000a00 */
[----:B------:R-:W-:Y:S02]  /*01b0*/  LOP3.LUT R22, R18, 0x7ffffff8, RZ, 0xc0, !PT ;  /* 0x7ffffff812167812 */ /* 0x000fe400078ec0ff */
[----:B------:R-:W-:Y:S02]  /*01c0*/  MOV R24, RZ ;  /* 0x000000ff00187202 */ /* 0x000fe40000000f00 */
[----:B------:R-:W-:Y:S02]  /*01d0*/  MOV R20, R0 ;  /* 0x0000000000147202 */ /* 0x000fe40000000f00 */
[----:B------:R-:W-:Y:S01]  /*01e0*/  IADD3 R21, PT, PT, -R22, RZ, RZ ;  /* 0x000000ff16157210 */ /* 0x000fe20007ffe1ff */
[----:B0-----:R-:W-:-:S03]  /*01f0*/  IMAD.WIDE.U32 R4, R19, 0x4, R4 ;  /* 0x0000000413047825 */ /* 0x001fc600078e0004 */
[----:B------:R-:W-:-:S04]  /*0200*/  IADD3 R6, P1, PT, R4, 0x10, RZ ;  /* 0x0000001004067810 */ /* 0x000fc80007f3e0ff */
[----:B------:R-:W-:-:S09]  /*0210*/  IADD3.X R5, PT, PT, RZ, R5, RZ, P1, !PT ;  /* 0x00000005ff057210 */ /* 0x000fd20000ffe4ff */
.L_x_2:
[----:B------:R-:W0:Y:S01]  /*0220*/  LDC.64 R16, c[0x0][0x388] ;  /* 0x0000e200ff107b82 */ /* 0x000e220000000a00 */
[----:B------:R-:W-:-:S05]  /*0230*/  MOV R4, R6 ;  /* 0x0000000600047202 */ /* 0x000fca0000000f00 */
[----:B------:R-:W2:Y:S04]  /*0240*/  LDG.E R25, desc[UR4][R4.64+-0x10] ;  /* 0xfffff00404197981 */ /* 0x000ea8000c1e1900 */
[----:B------:R-:W3:Y:S04]  /*0250*/  LDG.E R23, desc[UR4][R4.64+-0xc] ;  /* 0xfffff40404177981 */ /* 0x000ee8000c1e1900 */
[----:B------:R-:W4:Y:S04]  /*0260*/  LDG.E R29, desc[UR4][R4.64+-0x8] ;  /* 0xfffff804041d7981 */ /* 0x000f28000c1e1900 */
[----:B------:R-:W5:Y:S01]  /*0270*/  LDG.E R28, desc[UR4][R4.64+-0x4] ;  /* 0xfffffc04041c7981 */ /* 0x000f62000c1e1900 */
[----:B0-----:R-:W-:-:S05]  /*0280*/  IMAD.WIDE R16, R20, 0x4, R16 ;  /* 0x0000000414107825 */ /* 0x001fca00078e0210 */
[----:B------:R0:W2:Y:S01]  /*0290*/  LDG.E R26, desc[UR4][R16.64] ;  /* 0x00000004101a7981 */ /* 0x0000a2000c1e1900 */
[----:B------:R-:W-:-:S04]  /*02a0*/  IMAD.WIDE R14, R3, 0x4, R16 ;  /* 0x00000004030e7825 */ /* 0x000fc800078e0210 */
[C---:B------:R-:W-:Y:S02]  /*02b0*/  IMAD.WIDE R6, R3.reuse, 0x4, R14 ;  /* 0x0000000403067825 */ /* 0x040fe400078e020e */
[----:B------:R-:W3:Y:S02]  /*02c0*/  LDG.E R14, desc[UR4][R14.64] ;  /* 0x000000040e0e7981 */ /* 0x000ee4000c1e1900 */
[C---:B------:R-:W-:Y:S02]  /*02d0*/  IMAD.WIDE R10, R3.reuse, 0x4, R6 ;  /* 0x00000004030a7825 */ /* 0x040fe400078e0206 */
[----:B------:R-:W4:Y:S02]  /*02e0*/  LDG.E R6, desc[UR4][R6.64] ;  /* 0x0000000406067981 */ /* 0x000f24000c1e1900 */
[C---:B------:R-:W-:Y:S02]  /*02f0*/  IMAD.WIDE R8, R3.reuse, 0x4, R10 ;  /* 0x0000000403087825 */ /* 0x040fe400078e020a */
[----:B------:R-:W5:Y:S02]  /*0300*/  LDG.E R10, desc[UR4][R10.64] ;  /* 0x000000040a0a7981 */ /* 0x000f64000c1e1900 */
[----:B------:R-:W-:-:S02]  /*0310*/  IMAD.WIDE R12, R3, 0x4, R8 ;  /* 0x00000004030c7825 */ /* 0x000fc400078e0208 */
[----:B------:R-:W5:Y:S04]  /*0320*/  LDG.E R7, desc[UR4][R4.64] ;  /* 0x0000000404077981 */ /* 0x000f68000c1e1900 */
[----:B------:R-:W5:Y:S01]  /*0330*/  LDG.E R8, desc[UR4][R8.64] ;  /* 0x0000000408087981 */ /* 0x000f62000c1e1900 */
[----:B0-----:R-:W-:-:S03]  /*0340*/  IMAD.WIDE R16, R3, 0x4, R12 ;  /* 0x0000000403107825 */ /* 0x001fc600078e020c */
[----:B------:R-:W5:Y:S04]  /*0350*/  LDG.E R12, desc[UR4][R12.64] ;  /* 0x000000040c0c7981 */ /* 0x000f68000c1e1900 */
[----:B------:R-:W5:Y:S04]  /*0360*/  LDG.E R15, desc[UR4][R16.64] ;  /* 0x00000004100f7981 */ /* 0x000f68000c1e1900 */
[----:B------:R-:W5:Y:S04]  /*0370*/  LDG.E R9, desc[UR4][R4.64+0x4] ;  /* 0x0000040404097981 */ /* 0x000f68000c1e1900 */
[----:B------:R-:W5:Y:S01]  /*0380*/  LDG.E R11, desc[UR4][R4.64+0xc] ;  /* 0x00000c04040b7981 */ /* 0x000f62000c1e1900 */
[----:B--2---:R-:W-:-:S02]  /*0390*/  IMAD R26, R25, R26, R24 ;  /* 0x0000001a191a7224 */ /* 0x004fc400078e0218 */
[----:B------:R-:W-:Y:S02]  /*03a0*/  IMAD.WIDE R24, R3, 0x4, R16 ;  /* 0x0000000403187825 */ /* 0x000fe400078e0210 */
[----:B------:R0:W2:Y:S04]  /*03b0*/  LDG.E R16, desc[UR4][R4.64+0x8] ;  /* 0x0000080404107981 */ /* 0x0000a8000c1e1900 */
[----:B------:R-:W2:Y:S01]  /*03c0*/  LDG.E R24, desc[UR4][R24.64] ;  /* 0x0000000418187981 */ /* 0x000ea2000c1e1900 */
[----:B---3--:R-:W-:Y:S01]  /*03d0*/  IMAD R14, R23, R14, R26 ;  /* 0x0000000e170e7224 */ /* 0x008fe200078e021a */
[----:B------:R-:W-:-:S03]  /*03e0*/  IADD3 R21, PT, PT, R21, 0x8, RZ ;  /* 0x0000000815157810 */ /* 0x000fc60007ffe0ff */
[----:B----4-:R-:W-:Y:S01]  /*03f0*/  IMAD R29, R29, R6, R14 ;  /* 0x000000061d1d7224 */ /* 0x010fe200078e020e */
[----:B------:R-:W-:-:S03]  /*0400*/  ISETP.NE.AND P1, PT, R21, RZ, PT ;  /* 0x000000ff1500720c */ /* 0x000fc60003f25270 */
[----:B-----5:R-:W-:Y:S01]  /*0410*/  IMAD R10, R28, R10, R29 ;  /* 0x0000000a1c0a7224 */ /* 0x020fe200078e021d */
[----:B------:R-:W-:-:S03]  /*0420*/  IADD3 R6, P2, PT, R4, 0x20, RZ ;  /* 0x0000002004067810 */ /* 0x000fc60007f5e0ff */
[----:B------:R-:W-:Y:S01]  /*0430*/  IMAD R7, R7, R8, R10 ;  /* 0x0000000807077224 */ /* 0x000fe200078e020a */
[----:B0-----:R-:W-:Y:S02]  /*0440*/  IADD3.X R5, PT, PT, RZ, R5, RZ, P2, !PT ;  /* 0x00000005ff057210 */ /* 0x001fe400017fe4ff */
[----:B------:R-:W-:Y:S01]  /*0450*/  LEA R20, R3, R20, 0x3 ;  /* 0x0000001403147211 */ /* 0x000fe200078e18ff */
[----:B------:R-:W-:-:S04]  /*0460*/  IMAD R7, R9, R12, R7 ;  /* 0x0000000c09077224 */ /* 0x000fc800078e0207 */
[----:B--2---:R-:W-:-:S04]  /*0470*/  IMAD R7, R16, R15, R7 ;  /* 0x0000000f10077224 */ /* 0x004fc800078e0207 */
[----:B------:R-:W-:Y:S01]  /*0480*/  IMAD R24, R11, R24, R7 ;  /* 0x000000180b187224 */ /* 0x000fe200078e0207 */
[----:B------:R-:W-:Y:S06]  /*0490*/  @P1 BRA `(.L_x_2) ;  /* 0xfffffffc00601947 */ /* 0x000fec000383ffff */
.L_x_1:
[----:B------:R-:W-:Y:S05]  /*04a0*/  @!P0 BRA `(.L_x_0) ;  /* 0x0000000000fc8947 */ /* 0x000fea0003800000 */
[----:B------:R-:W-:Y:S02]  /*04b0*/  ISETP.GE.U32.AND P1, PT, R27, 0x4, PT ;  /* 0x000000041b00780c */ /* 0x000fe40003f26070 */
[----:B------:R-:W-:-:S04]  /*04c0*/  LOP3.LUT R16, R18, 0x3, RZ, 0xc0, !PT ;  /* 0x0000000312107812 */ /* 0x000fc800078ec0ff */
[----:B------:R-:W-:-:S07]  /*04d0*/  ISETP.NE.AND P0, PT, R16, RZ, PT ;  /* 0x000000ff1000720c */ /* 0x000fce0003f05270 */
[----:B------:R-:W-:Y:S06]  /*04e0*/  @!P1 BRA `(.L_x_3) ;  /* 0x00000000006c9947 */ /* 0x000fec0003800000 */
[----:B------:R-:W0:Y:S01]  /*04f0*/  LDC.64 R6, c[0x0][0x388] ;  /* 0x0000e200ff067b82 */ /* 0x000e220000000a00 */
[----:B------:R-:W1:Y:S01]  /*0500*/  LDCU.64 UR6, c[0x0][0x380] ;  /* 0x00007000ff0677ac */ /* 0x000e620008000a00 */
[----:B------:R-:W-:Y:S01]  /*0510*/  IMAD R9, R22, R3, R0 ;  /* 0x0000000316097224 */ /* 0x000fe200078e0200 */
[CC--:B------:R-:W-:Y:S02]  /*0520*/  IADD3 R5, PT, PT, R19.reuse, R22.reuse, RZ ;  /* 0x0000001613057210 */ /* 0x0c0fe40007ffe0ff */
[----:B------:R-:W-:-:S03]  /*0530*/  IADD3 R10, P1, PT, R19, R22, RZ ;  /* 0x00000016130a7210 */ /* 0x000fc60007f3e0ff */
[----:B------:R-:W2:Y:S01]  /*0540*/  LDC.64 R14, c[0x0][0x380] ;  /* 0x0000e000ff0e7b82 */ /* 0x000ea20000000a00 */
[----:B0-----:R-:W-:-:S04]  /*0550*/  IMAD.WIDE R6, R9, 0x4, R6 ;  /* 0x0000000409067825 */ /* 0x001fc800078e0206 */
[----:B------:R-:W-:Y:S02]  /*0560*/  IMAD.WIDE R8, R3, 0x4, R6 ;  /* 0x0000000403087825 */ /* 0x000fe400078e0206 */
[----:B------:R-:W3:Y:S02]  /*0570*/  LDG.E R6, desc[UR4][R6.64] ;  /* 0x0000000406067981 */ /* 0x000ee4000c1e1900 */
[----:B--2---:R-:W-:Y:S01]  /*0580*/  IMAD.WIDE.U32 R14, R5, 0x4, R14 ;  /* 0x00000004050e7825 */ /* 0x004fe200078e000e */
[----:B------:R-:W-:Y:S02]  /*0590*/  IADD3.X R5, PT, PT, RZ, RZ, RZ, P1, !PT ;  /* 0x000000ffff057210 */ /* 0x000fe40000ffe4ff */
[----:B-1----:R-:W-:-:S03]  /*05a0*/  LEA R4, P1, R10, UR6, 0x2 ;  /* 0x000000060a047c11 */ /* 0x002fc6000f8210ff */
[----:B------:R-:W3:Y:S01]  /*05b0*/  LDG.E R15, desc[UR4][R14.64] ;  /* 0x000000040e0f7981 */ /* 0x000ee2000c1e1900 */
[----:B------:R-:W-:Y:S01]  /*05c0*/  LEA.HI.X R5, R10, UR7, R5, 0x2, P1 ;  /* 0x000000070a057c11 */ /* 0x000fe200088f1405 */
[C---:B------:R-:W-:Y:S02]  /*05d0*/  IMAD.WIDE R10, R3.reuse, 0x4, R8 ;  /* 0x00000004030a7825 */ /* 0x040fe400078e0208 */
[----:B------:R-:W2:Y:S04]  /*05e0*/  LDG.E R8, desc[UR4][R8.64] ;  /* 0x0000000408087981 */ /* 0x000ea8000c1e1900 */
[----:B------:R-:W2:Y:S01]  /*05f0*/  LDG.E R17, desc[UR4][R4.64+0x4] ;  /* 0x0000040404117981 */ /* 0x000ea2000c1e1900 */
[----:B------:R-:W-:-:S03]  /*0600*/  IMAD.WIDE R12, R3, 0x4, R10 ;  /* 0x00000004030c7825 */ /* 0x000fc600078e020a */
[----:B------:R-:W4:Y:S04]  /*0610*/  LDG.E R21, desc[UR4][R10.64] ;  /* 0x000000040a157981 */ /* 0x000f28000c1e1900 */
[----:B------:R-:W4:Y:S04]  /*0620*/  LDG.E R20, desc[UR4][R4.64+0x8] ;  /* 0x0000080404147981 */ /* 0x000f28000c1e1900 */
[----:B------:R-:W5:Y:S04]  /*0630*/  LDG.E R26, desc[UR4][R4.64+0xc] ;  /* 0x00000c04041a7981 */ /* 0x000f68000c1e1900 */
[----:B------:R-:W5:Y:S01]  /*0640*/  LDG.E R12, desc[UR4][R12.64] ;  /* 0x000000040c0c7981 */ /* 0x000f62000c1e1900 */
[----:B------:R-:W-:Y:S01]  /*0650*/  IADD3 R22, PT, PT, R22, 0x4, RZ ;  /* 0x0000000416167810 */ /* 0x000fe20007ffe0ff */
[----:B---3--:R-:W-:-:S04]  /*0660*/  IMAD R24, R15, R6, R24 ;  /* 0x000000060f187224 */ /* 0x008fc800078e0218 */
[----:B--2---:R-:W-:-:S04]  /*0670*/  IMAD R17, R17, R8, R24 ;  /* 0x0000000811117224 */ /* 0x004fc800078e0218 */
[----:B----4-:R-:W-:-:S04]  /*0680*/  IMAD R17, R20, R21, R17 ;  /* 0x0000001514117224 */ /* 0x010fc800078e0211 */
[----:B-----5:R-:W-:-:S07]  /*0690*/  IMAD R24, R26, R12, R17 ;  /* 0x0000000c1a187224 */ /* 0x020fce00078e0211 */
.L_x_3:
[----:B------:R-:W-:Y:S05]  /*06a0*/  @!P0 BRA `(.L_x_0) ;  /* 0x00000000007c8947 */ /* 0x000fea0003800000 */
[----:B------:R-:W-:Y:S01]  /*06b0*/  ISETP.NE.AND P1, PT, R16, 0x1, PT ;  /* 0x000000011000780c */ /* 0x000fe20003f25270 */
[----:B------:R-:W0:Y:S01]  /*06c0*/  LDC.64 R10, c[0x0][0x388] ;  /* 0x0000e200ff0a7b82 */ /* 0x000e220000000a00 */
[----:B------:R-:W-:-:S04]  /*06d0*/  LOP3.LUT R18, R18, 0x1, RZ, 0xc0, !PT ;  /* 0x0000000112127812 */ /* 0x000fc800078ec0ff */
[----:B------:R-:W-:-:S03]  /*06e0*/  ISETP.NE.U32.AND P0, PT, R18, 0x1, PT ;  /* 0x000000011200780c */ /* 0x000fc60003f05070 */
[----:B------:R-:W1:Y:S04]  /*06f0*/  LDC.64 R12, c[0x0][0x380] ;  /* 0x0000e000ff0c7b82 */ /* 0x000e680000000a00 */
[CC--:B------:R-:W-:Y:S01]  /*0700*/  @P1 IADD3 R14, P2, PT, R19.reuse, R22.reuse, RZ ;  /* 0x00000016130e1210 */ /* 0x0c0fe20007f5e0ff */
[C---:B------:R-:W-:Y:S01]  /*0710*/  @P1 IMAD R17, R22.reuse, R3, R0 ;  /* 0x0000000316111224 */ /* 0x040fe200078e0200 */
[----:B------:R-:W-:Y:S02]  /*0720*/  @P1 IADD3 R15, PT, PT, R19, R22, RZ ;  /* 0x00000016130f1210 */ /* 0x000fe40007ffe0ff */
[----:B------:R-:W2:Y:S01]  /*0730*/  @P1 LDC.64 R4, c[0x0][0x380] ;  /* 0x0000e000ff041b82 */ /* 0x000ea20000000a00 */
[----:B------:R-:W-:Y:S02]  /*0740*/  @P1 IADD3.X R16, PT, PT, RZ, RZ, RZ, P2, !PT ;  /* 0x000000ffff101210 */ /* 0x000fe400017fe4ff */
[----:B------:R-:W-:-:S04]  /*0750*/  @P1 IADD3 R22, PT, PT, R22, 0x2, RZ ;  /* 0x0000000216161810 */ /* 0x000fc80007ffe0ff */
[----:B------:R-:W-:Y:S01]  /*0760*/  @!P0 IADD3 R19, PT, PT, R19, R22, RZ ;  /* 0x0000001613138210 */ /* 0x000fe20007ffe0ff */
[----:B------:R-:W3:Y:S01]  /*0770*/  LDC.64 R8, c[0x0][0x380] ;  /* 0x0000e000ff087b82 */ /* 0x000ee20000000a00 */
[----:B0-----:R-:W-:-:S04]  /*0780*/  @P1 IMAD.WIDE R10, R17, 0x4, R10 ;  /* 0x00000004110a1825 */ /* 0x001fc800078e020a */
[----:B------:R-:W-:Y:S02]  /*0790*/  @!P0 IMAD R17, R22, R3, R0 ;  /* 0x0000000316118224 */ /* 0x000fe400078e0200 */
[----:B------:R-:W4:Y:S01]  /*07a0*/  @P1 LDG.E R0, desc[UR4][R10.64] ;  /* 0x000000040a001981 */ /* 0x000f22000c1e1900 */
[----:B------:R-:W0:Y:S01]  /*07b0*/  LDC.64 R6, c[0x0][0x388] ;  /* 0x0000e200ff067b82 */ /* 0x000e220000000a00 */
[----:B-1----:R-:W-:-:S06]  /*07c0*/  @P1 IMAD.WIDE.U32 R12, R15, 0x4, R12 ;  /* 0x000000040f0c1825 */ /* 0x002fcc00078e000c */
[----:B------:R-:W4:Y:S01]  /*07d0*/  @P1 LDG.E R13, desc[UR4][R12.64] ;  /* 0x000000040c0d1981 */ /* 0x000f22000c1e1900 */
[----:B--2---:R-:W-:-:S04]  /*07e0*/  @P1 LEA R4, P2, R14, R4, 0x2 ;  /* 0x000000040e041211 */ /* 0x004fc800078410ff */
[----:B------:R-:W-:Y:S01]  /*07f0*/  @P1 LEA.HI.X R5, R14, R5, R16, 0x2, P2 ;  /* 0x000000050e051211 */ /* 0x000fe200010f1410 */
[----:B------:R-:W-:-:S04]  /*0800*/  @P1 IMAD.WIDE R14, R3, 0x4, R10 ;  /* 0x00000004030e1825 */ /* 0x000fc800078e020a */
[----:B---3--:R-:W-:Y:S01]  /*0810*/  @!P0 IMAD.WIDE.U32 R8, R19, 0x4, R8 ;  /* 0x0000000413088825 */ /* 0x008fe200078e0008 */
[----:B------:R-:W2:Y:S04]  /*0820*/  @P1 LDG.E R5, desc[UR4][R4.64+0x4] ;  /* 0x0000040404051981 */ /* 0x000ea8000c1e1900 */
[----:B------:R-:W2:Y:S01]  /*0830*/  @P1 LDG.E R14, desc[UR4][R14.64] ;  /* 0x000000040e0e1981 */ /* 0x000ea2000c1e1900 */
[----:B0-----:R-:W-:-:S03]  /*0840*/  @!P0 IMAD.WIDE R6, R17, 0x4, R6 ;  /* 0x0000000411068825 */ /* 0x001fc600078e0206 */
[----:B------:R-:W3:Y:S04]  /*0850*/  @!P0 LDG.E R9, desc[UR4][R8.64] ;  /* 0x0000000408098981 */ /* 0x000ee8000c1e1900 */
[----:B------:R-:W3:Y:S01]  /*0860*/  @!P0 LDG.E R6, desc[UR4][R6.64] ;  /* 0x0000000406068981 */ /* 0x000ee2000c1e1900 */
[----:B----4-:R-:W-:-:S04]  /*0870*/  @P1 IMAD R0, R13, R0, R24 ;  /* 0x000000000d001224 */ /* 0x010fc800078e0218 */
[----:B--2---:R-:W-:-:S04]  /*0880*/  @P1 IMAD R24, R5, R14, R0 ;  /* 0x0000000e05181224 */ /* 0x004fc800078e0200 */
[----:B---3--:R-:W-:-:S07]  /*0890*/  @!P0 IMAD R24, R9, R6, R24 ;  /* 0x0000000609188224 */ /* 0x008fce00078e0218 */
.L_x_0:
[----:B------:R-:W0:Y:S02]  /*08a0*/  LDC.64 R4, c[0x0][0x390] ;  /* 0x0000e400ff047b82 */ /* 0x000e240000000a00 */
[----:B0-----:R-:W-:-:S05]  /*08b0*/  IMAD.WIDE R2, R2, 0x4, R4 ;  /* 0x0000000402027825 */ /* 0x001fca00078e0204 */
[----:B------:R-:W-:Y:S01]  /*08c0*/  STG.E desc[UR4][R2.64], R24 ;  /* 0x0000001802007986 */ /* 0x000fe2000c101904 */
[----:B------:R-:W-:Y:S05]  /*08d0*/  EXIT ;  /* 0x000000000000794d */ /* 0x000fea0003800000 */
.L_x_4:
[----:B------:R-:W-:-:S00]  /*08e0*/  BRA `(.L_x_4) ;  /* 0xfffffffc00fc7947 */ /* 0x000fc0000383ffff */
[----:B------:R-:W-:-:S00]  /*08f0*/  NOP ;  /* 0x0000000000007918 */ /* 0x000fc00000000000 */
        /* <DEDUP_REMOVED lines=8> */
.L_x_5:


//--------------------- .nv.shared.reserved.0     --------------------------
	.section	.nv.shared.reserved.0,"aw",@nobits
	.weak		__nv_reservedSMEM_offset_0_alias
	.size		__nv_reservedSMEM_offset_0_alias, 0, 64
	.other		__nv_reservedSMEM_offset_0_alias,@"STO_CUDA_RESERVED_SHARED STV_DEFAULT"
__nv_reservedSMEM_offset_0_alias:
	.zero		0
	.zero		64


//--------------------- .nv.constant0._Z7mat_mulPiS_S_iii --------------------------
	.section	.nv.constant0._Z7mat_mulPiS_S_iii,"a",@progbits
	.sectionflags	@""
	.align	4
.nv.constant0._Z7mat_mulPiS_S_iii:
	.zero		932


//--------------------- SYMBOLS --------------------------

	.type		.nv.reservedSmem.offset0,@object
	.size		.nv.reservedSmem.offset0,0x4
